//
// Generated by NVIDIA NVVM Compiler
//
// Compiler Build ID: CL-36424714
// Cuda compilation tools, release 13.0, V13.0.88
// Based on NVVM 20.0.0
//

.version 9.0
.target sm_100
.address_size 64

	// .globl	my_kernel_kernel0
// _ZZ17my_kernel_kernel0E18PaddedInput_shared has been demoted
// _ZZ17my_kernel_kernel0E18placeholder_shared has been demoted

.visible .entry my_kernel_kernel0(
	.param .u64 .ptr .align 1 my_kernel_kernel0_param_0,
	.param .u64 .ptr .align 1 my_kernel_kernel0_param_1,
	.param .u64 .ptr .align 1 my_kernel_kernel0_param_2,
	.param .u64 .ptr .align 1 my_kernel_kernel0_param_3
)
{
	.reg .pred 	%p<4>;
	.reg .b32 	%r<28>;
	.reg .b32 	%f<164>;
	.reg .b64 	%rd<21>;
	// demoted variable
	.shared .align 4 .b8 _ZZ17my_kernel_kernel0E18PaddedInput_shared[784];
	// demoted variable
	.shared .align 4 .b8 _ZZ17my_kernel_kernel0E18placeholder_shared[64];
	ld.param.u64 	%rd7, [my_kernel_kernel0_param_0];
	ld.param.u64 	%rd8, [my_kernel_kernel0_param_1];
	ld.param.u64 	%rd6, [my_kernel_kernel0_param_3];
	cvta.to.global.u64 	%rd1, %rd8;
	cvta.to.global.u64 	%rd9, %rd7;
	mov.u32 	%r1, %tid.x;
	shl.b32 	%r12, %r1, 2;
	mov.u32 	%r13, _ZZ17my_kernel_kernel0E18PaddedInput_shared;
	add.s32 	%r2, %r13, %r12;
	mov.u32 	%r14, %ctaid.x;
	shl.b32 	%r3, %r14, 4;
	shl.b32 	%r15, %r1, 1;
	add.s32 	%r26, %r15, %r3;
	shr.u32 	%r5, %r1, 3;
	and.b32  	%r6, %r15, 14;
	mul.wide.u32 	%rd10, %r1, 2432;
	add.s64 	%rd20, %rd9, %rd10;
	mov.b32 	%r27, 0;
	mov.f32 	%f136, 0f00000000;
	mov.f32 	%f137, %f136;
	mov.f32 	%f138, %f136;
	mov.f32 	%f139, %f136;
	mov.f32 	%f140, %f136;
	mov.f32 	%f141, %f136;
	mov.f32 	%f142, %f136;
	mov.f32 	%f143, %f136;
	mov.f32 	%f144, %f136;
	mov.f32 	%f145, %f136;
	mov.f32 	%f146, %f136;
	mov.f32 	%f147, %f136;
	mov.f32 	%f148, %f136;
	mov.f32 	%f149, %f136;
	mov.f32 	%f150, %f136;
	mov.f32 	%f151, %f136;
	mov.f32 	%f152, %f136;
	mov.f32 	%f153, %f136;
	mov.f32 	%f154, %f136;
	mov.f32 	%f155, %f136;
	mov.f32 	%f156, %f136;
	mov.f32 	%f157, %f136;
	mov.f32 	%f158, %f136;
	mov.f32 	%f159, %f136;
	mov.f32 	%f160, %f136;
	mov.f32 	%f161, %f136;
	mov.f32 	%f162, %f136;
	mov.f32 	%f163, %f136;
$L__BB0_1:
	setp.gt.u32 	%p1, %r1, 83;
	bar.sync 	0;
	ld.global.nc.f32 	%f58, [%rd20];
	st.shared.f32 	[%r2], %f58;
	@%p1 bra 	$L__BB0_4;
	setp.gt.u32 	%p2, %r1, 7;
	ld.global.nc.f32 	%f59, [%rd20+272384];
	st.shared.f32 	[%r2+448], %f59;
	@%p2 bra 	$L__BB0_4;
	mul.wide.u32 	%rd11, %r26, 4;
	add.s64 	%rd12, %rd1, %rd11;
	ld.global.nc.f32 	%f60, [%rd12];
	shl.b32 	%r16, %r1, 3;
	mov.u32 	%r17, _ZZ17my_kernel_kernel0E18placeholder_shared;
	add.s32 	%r18, %r17, %r16;
	st.shared.f32 	[%r18], %f60;
	ld.global.nc.f32 	%f61, [%rd12+4];
	st.shared.f32 	[%r18+4], %f61;
$L__BB0_4:
	bar.sync 	0;
	shl.b32 	%r19, %r6, 2;
	mov.u32 	%r20, _ZZ17my_kernel_kernel0E18placeholder_shared;
	add.s32 	%r21, %r20, %r19;
	ld.shared.f32 	%f62, [%r21+4];
	ld.shared.f32 	%f63, [%r21];
	mov.u32 	%r22, _ZZ17my_kernel_kernel0E18PaddedInput_shared;
	mad.lo.s32 	%r23, %r5, 28, %r22;
	ld.shared.f32 	%f64, [%r23];
	fma.rn.f32 	%f163, %f64, %f63, %f163;
	ld.shared.f32 	%f65, [%r23+392];
	fma.rn.f32 	%f149, %f65, %f63, %f149;
	fma.rn.f32 	%f162, %f64, %f62, %f162;
	fma.rn.f32 	%f148, %f65, %f62, %f148;
	ld.shared.f32 	%f66, [%r23+4];
	fma.rn.f32 	%f161, %f66, %f63, %f161;
	ld.shared.f32 	%f67, [%r23+396];
	fma.rn.f32 	%f147, %f67, %f63, %f147;
	fma.rn.f32 	%f160, %f66, %f62, %f160;
	fma.rn.f32 	%f146, %f67, %f62, %f146;
	ld.shared.f32 	%f68, [%r23+8];
	fma.rn.f32 	%f159, %f68, %f63, %f159;
	ld.shared.f32 	%f69, [%r23+400];
	fma.rn.f32 	%f145, %f69, %f63, %f145;
	fma.rn.f32 	%f158, %f68, %f62, %f158;
	fma.rn.f32 	%f144, %f69, %f62, %f144;
	ld.shared.f32 	%f70, [%r23+12];
	fma.rn.f32 	%f157, %f70, %f63, %f157;
	ld.shared.f32 	%f71, [%r23+404];
	fma.rn.f32 	%f143, %f71, %f63, %f143;
	fma.rn.f32 	%f156, %f70, %f62, %f156;
	fma.rn.f32 	%f142, %f71, %f62, %f142;
	ld.shared.f32 	%f72, [%r23+16];
	fma.rn.f32 	%f155, %f72, %f63, %f155;
	ld.shared.f32 	%f73, [%r23+408];
	fma.rn.f32 	%f141, %f73, %f63, %f141;
	fma.rn.f32 	%f154, %f72, %f62, %f154;
	fma.rn.f32 	%f140, %f73, %f62, %f140;
	ld.shared.f32 	%f74, [%r23+20];
	fma.rn.f32 	%f153, %f74, %f63, %f153;
	ld.shared.f32 	%f75, [%r23+412];
	fma.rn.f32 	%f139, %f75, %f63, %f139;
	fma.rn.f32 	%f152, %f74, %f62, %f152;
	fma.rn.f32 	%f138, %f75, %f62, %f138;
	ld.shared.f32 	%f76, [%r23+24];
	fma.rn.f32 	%f151, %f76, %f63, %f151;
	ld.shared.f32 	%f77, [%r23+416];
	fma.rn.f32 	%f137, %f77, %f63, %f137;
	fma.rn.f32 	%f150, %f76, %f62, %f150;
	fma.rn.f32 	%f136, %f77, %f62, %f136;
	add.s32 	%r27, %r27, 1;
	add.s32 	%r26, %r26, 128;
	add.s64 	%rd20, %rd20, 4;
	setp.ne.s32 	%p3, %r27, 608;
	@%p3 bra 	$L__BB0_1;
	ld.param.u64 	%rd19, [my_kernel_kernel0_param_2];
	cvta.to.global.u64 	%rd13, %rd6;
	cvta.to.global.u64 	%rd14, %rd19;
	add.s32 	%r24, %r6, %r3;
	mad.lo.s32 	%r25, %r5, 896, %r24;
	mul.wide.u32 	%rd15, %r24, 4;
	add.s64 	%rd16, %rd13, %rd15;
	ld.global.nc.f32 	%f78, [%rd16];
	add.f32 	%f79, %f163, %f78;
	max.f32 	%f80, %f79, 0f00000000;
	mul.wide.u32 	%rd17, %r25, 4;
	add.s64 	%rd18, %rd14, %rd17;
	st.global.f32 	[%rd18], %f80;
	add.f32 	%f81, %f149, %f78;
	max.f32 	%f82, %f81, 0f00000000;
	st.global.f32 	[%rd18+50176], %f82;
	ld.global.nc.f32 	%f83, [%rd16+4];
	add.f32 	%f84, %f162, %f83;
	max.f32 	%f85, %f84, 0f00000000;
	st.global.f32 	[%rd18+4], %f85;
	add.f32 	%f86, %f148, %f83;
	max.f32 	%f87, %f86, 0f00000000;
	st.global.f32 	[%rd18+50180], %f87;
	add.f32 	%f88, %f161, %f78;
	max.f32 	%f89, %f88, 0f00000000;
	st.global.f32 	[%rd18+512], %f89;
	add.f32 	%f90, %f147, %f78;
	max.f32 	%f91, %f90, 0f00000000;
	st.global.f32 	[%rd18+50688], %f91;
	add.f32 	%f92, %f160, %f83;
	max.f32 	%f93, %f92, 0f00000000;
	st.global.f32 	[%rd18+516], %f93;
	add.f32 	%f94, %f146, %f83;
	max.f32 	%f95, %f94, 0f00000000;
	st.global.f32 	[%rd18+50692], %f95;
	add.f32 	%f96, %f159, %f78;
	max.f32 	%f97, %f96, 0f00000000;
	st.global.f32 	[%rd18+1024], %f97;
	add.f32 	%f98, %f145, %f78;
	max.f32 	%f99, %f98, 0f00000000;
	st.global.f32 	[%rd18+51200], %f99;
	add.f32 	%f100, %f158, %f83;
	max.f32 	%f101, %f100, 0f00000000;
	st.global.f32 	[%rd18+1028], %f101;
	add.f32 	%f102, %f144, %f83;
	max.f32 	%f103, %f102, 0f00000000;
	st.global.f32 	[%rd18+51204], %f103;
	add.f32 	%f104, %f157, %f78;
	max.f32 	%f105, %f104, 0f00000000;
	st.global.f32 	[%rd18+1536], %f105;
	add.f32 	%f106, %f143, %f78;
	max.f32 	%f107, %f106, 0f00000000;
	st.global.f32 	[%rd18+51712], %f107;
	add.f32 	%f108, %f156, %f83;
	max.f32 	%f109, %f108, 0f00000000;
	st.global.f32 	[%rd18+1540], %f109;
	add.f32 	%f110, %f142, %f83;
	max.f32 	%f111, %f110, 0f00000000;
	st.global.f32 	[%rd18+51716], %f111;
	add.f32 	%f112, %f155, %f78;
	max.f32 	%f113, %f112, 0f00000000;
	st.global.f32 	[%rd18+2048], %f113;
	add.f32 	%f114, %f141, %f78;
	max.f32 	%f115, %f114, 0f00000000;
	st.global.f32 	[%rd18+52224], %f115;
	add.f32 	%f116, %f154, %f83;
	max.f32 	%f117, %f116, 0f00000000;
	st.global.f32 	[%rd18+2052], %f117;
	add.f32 	%f118, %f140, %f83;
	max.f32 	%f119, %f118, 0f00000000;
	st.global.f32 	[%rd18+52228], %f119;
	add.f32 	%f120, %f153, %f78;
	max.f32 	%f121, %f120, 0f00000000;
	st.global.f32 	[%rd18+2560], %f121;
	add.f32 	%f122, %f139, %f78;
	max.f32 	%f123, %f122, 0f00000000;
	st.global.f32 	[%rd18+52736], %f123;
	add.f32 	%f124, %f152, %f83;
	max.f32 	%f125, %f124, 0f00000000;
	st.global.f32 	[%rd18+2564], %f125;
	add.f32 	%f126, %f138, %f83;
	max.f32 	%f127, %f126, 0f00000000;
	st.global.f32 	[%rd18+52740], %f127;
	add.f32 	%f128, %f151, %f78;
	max.f32 	%f129, %f128, 0f00000000;
	st.global.f32 	[%rd18+3072], %f129;
	add.f32 	%f130, %f137, %f78;
	max.f32 	%f131, %f130, 0f00000000;
	st.global.f32 	[%rd18+53248], %f131;
	add.f32 	%f132, %f150, %f83;
	max.f32 	%f133, %f132, 0f00000000;
	st.global.f32 	[%rd18+3076], %f133;
	add.f32 	%f134, %f136, %f83;
	max.f32 	%f135, %f134, 0f00000000;
	st.global.f32 	[%rd18+53252], %f135;
	ret;

}


// ===== COMPILED SASS (sm_100) =====

	.target	sm_100

	.elftype	@"ET_EXEC"


//--------------------- .note.nv.tkinfo           --------------------------
	.section	.note.nv.tkinfo,"",@"SHT_NOTE"
	.sectionflags	@"SHF_NOTE_NV_TKINFO"
	.tkinfo
        /*0018*/ 	.word	0x00000002
        /*0030*/ 	.string	""
        /*0030*/ 	.string	"ptxas"
        /*0030*/ 	.string	"Cuda compilation tools, release 13.0, V13.0.88"
        /*0030*/ 	.string	"Build cuda_13.0.r13.0/compiler.36424714_0"
        /*0030*/ 	.string	"-arch sm_100 -m 64 "



//--------------------- .note.nv.cuinfo           --------------------------
	.section	.note.nv.cuinfo,"",@"SHT_NOTE"
	.sectionflags	@"SHF_NOTE_NV_CUINFO"
        /*0018*/ 	.short	0x0002
        /*001a*/ 	.short	0x0064
        /*001c*/ 	.short	0x0082
	.zero		2


//--------------------- .nv.info                  --------------------------
	.section	.nv.info,"",@"SHT_CUDA_INFO"
	.align	4


	//----- nvinfo : EIATTR_REGCOUNT
	.align		4
        /*0000*/ 	.byte	0x04, 0x2f
        /*0002*/ 	.short	(.L_1 - .L_0)
	.align		4
.L_0:
        /*0004*/ 	.word	index@(my_kernel_kernel0)
        /*0008*/ 	.word	0x00000030


	//----- nvinfo : EIATTR_FRAME_SIZE
	.align		4
.L_1:
        /*000c*/ 	.byte	0x04, 0x11
        /*000e*/ 	.short	(.L_3 - .L_2)
	.align		4
.L_2:
        /*0010*/ 	.word	index@(my_kernel_kernel0)
        /*0014*/ 	.word	0x00000000


	//----- nvinfo : EIATTR_MIN_STACK_SIZE
	.align		4
.L_3:
        /*0018*/ 	.byte	0x04, 0x12
        /*001a*/ 	.short	(.L_5 - .L_4)
	.align		4
.L_4:
        /*001c*/ 	.word	index@(my_kernel_kernel0)
        /*0020*/ 	.word	0x00000000
.L_5:


//--------------------- .nv.compat                --------------------------
	.section	.nv.compat,"",@"SHT_CUDA_COMPAT_INFO"
	.align	4
        /*0000*/ 	.byte	0x02, 0x09, 0x00, 0x00, 0x02, 0x02, 0x01, 0x00, 0x02, 0x05, 0x05, 0x00, 0x03, 0x07, 0x01, 0x01
        /*0010*/ 	.byte	0x02, 0x03, 0x00, 0x00, 0x02, 0x06, 0x01, 0x00, 0x04, 0x0b, 0x08, 0x00, 0x09, 0x00, 0x00, 0x00
        /*0020*/ 	.byte	0x00, 0x00, 0x00, 0x00


//--------------------- .nv.info.my_kernel_kernel0 --------------------------
	.section	.nv.info.my_kernel_kernel0,"",@"SHT_CUDA_INFO"
	.sectionflags	@""
	.align	4


	//----- nvinfo : EIATTR_CUDA_API_VERSION
	.align		4
        /*0000*/ 	.byte	0x04, 0x37
        /*0002*/ 	.short	(.L_7 - .L_6)
.L_6:
        /*0004*/ 	.word	0x00000082


	//----- nvinfo : EIATTR_KPARAM_INFO
	.align		4
.L_7:
        /*0008*/ 	.byte	0x04, 0x17
        /*000a*/ 	.short	(.L_9 - .L_8)
.L_8:
        /*000c*/ 	.word	0x00000000
        /*0010*/ 	.short	0x0003
        /*0012*/ 	.short	0x0018
        /*0014*/ 	.byte	0x00, 0xf5, 0x21, 0x00


	//----- nvinfo : EIATTR_KPARAM_INFO
	.align		4
.L_9:
        /*0018*/ 	.byte	0x04, 0x17
        /*001a*/ 	.short	(.L_11 - .L_10)
.L_10:
        /*001c*/ 	.word	0x00000000
        /*0020*/ 	.short	0x0002
        /*0022*/ 	.short	0x0010
        /*0024*/ 	.byte	0x00, 0xf5, 0x21, 0x00


	//----- nvinfo : EIATTR_KPARAM_INFO
	.align		4
.L_11:
        /*0028*/ 	.byte	0x04, 0x17
        /*002a*/ 	.short	(.L_13 - .L_12)
.L_12:
        /*002c*/ 	.word	0x00000000
        /*0030*/ 	.short	0x0001
        /*0032*/ 	.short	0x0008
        /*0034*/ 	.byte	0x00, 0xf5, 0x21, 0x00


	//----- nvinfo : EIATTR_KPARAM_INFO
	.align		4
.L_13:
        /*0038*/ 	.byte	0x04, 0x17
        /*003a*/ 	.short	(.L_15 - .L_14)
.L_14:
        /*003c*/ 	.word	0x00000000
        /*0040*/ 	.short	0x0000
        /*0042*/ 	.short	0x0000
        /*0044*/ 	.byte	0x00, 0xf5, 0x21, 0x00


	//----- nvinfo : EIATTR_SPARSE_MMA_MASK
	.align		4
.L_15:
        /*0048*/ 	.byte	0x03, 0x50
        /*004a*/ 	.short	0x0000


	//----- nvinfo : EIATTR_MAXREG_COUNT
	.align		4
        /*004c*/ 	.byte	0x03, 0x1b
        /*004e*/ 	.short	0x00ff


	//----- nvinfo : EIATTR_NUM_BARRIERS
	.align		4
        /*0050*/ 	.byte	0x02, 0x4c
        /*0052*/ 	.byte	0x01
	.zero		1


	//----- nvinfo : EIATTR_MERCURY_ISA_VERSION
	.align		4
        /*0054*/ 	.byte	0x03, 0x5f
        /*0056*/ 	.short	0x0101


	//----- nvinfo : EIATTR_VRC_CTA_INIT_COUNT
	.align		4
        /*0058*/ 	.byte	0x02, 0x4a
	.zero		1
	.zero		1


	//----- nvinfo : EIATTR_EXIT_INSTR_OFFSETS
	.align		4
        /*005c*/ 	.byte	0x04, 0x1c
        /*005e*/ 	.short	(.L_17 - .L_16)


	//   ....[0]....
.L_16:
        /*0060*/ 	.word	0x00000c70


	//----- nvinfo : EIATTR_CRS_STACK_SIZE
	.align		4
.L_17:
        /*0064*/ 	.byte	0x04, 0x1e
        /*0066*/ 	.short	(.L_19 - .L_18)
.L_18:
        /*0068*/ 	.word	0x00000000


	//----- nvinfo : EIATTR_CBANK_PARAM_SIZE
	.align		4
.L_19:
        /*006c*/ 	.byte	0x03, 0x19
        /*006e*/ 	.short	0x0020


	//----- nvinfo : EIATTR_PARAM_CBANK
	.align		4
        /*0070*/ 	.byte	0x04, 0x0a
        /*0072*/ 	.short	(.L_21 - .L_20)
	.align		4
.L_20:
        /*0074*/ 	.word	index@(.nv.constant0.my_kernel_kernel0)
        /*0078*/ 	.short	0x0380
        /*007a*/ 	.short	0x0020


	//----- nvinfo : EIATTR_SW_WAR
	.align		4
.L_21:
        /*007c*/ 	.byte	0x04, 0x36
        /*007e*/ 	.short	(.L_23 - .L_22)
.L_22:
        /*0080*/ 	.word	0x00000008
.L_23:


//--------------------- .nv.callgraph             --------------------------
	.section	.nv.callgraph,"",@"SHT_CUDA_CALLGRAPH"
	.align	4
	.sectionentsize	8
	.align		4
        /*0000*/ 	.word	0x00000000
	.align		4
        /*0004*/ 	.word	0xffffffff
	.align		4
        /*0008*/ 	.word	0x00000000
	.align		4
        /*000c*/ 	.word	0xfffffffe
	.align		4
        /*0010*/ 	.word	0x00000000
	.align		4
        /*0014*/ 	.word	0xfffffffd
	.align		4
        /*0018*/ 	.word	0x00000000
	.align		4
        /*001c*/ 	.word	0xfffffffc


//--------------------- .text.my_kernel_kernel0   --------------------------
	.section	.text.my_kernel_kernel0,"ax",@progbits
	.align	128
        .global         my_kernel_kernel0
        .type           my_kernel_kernel0,@function
        .size           my_kernel_kernel0,(.L_x_4 - my_kernel_kernel0)
        .other          my_kernel_kernel0,@"STO_CUDA_ENTRY STV_DEFAULT"
my_kernel_kernel0:
.text.my_kernel_kernel0:
[----:B------:R-:W-:Y:S01]  /*0000*/  LDC R1, c[0x0][0x37c] ;  /* 0x0000df00ff017b82 */ /* 0x000fe20000000800 */
[----:B------:R-:W0:Y:S07]  /*0010*/  S2R R0, SR_TID.X ;  /* 0x0000000000007919 */ /* 0x000e2e0000002100 */
[----:B------:R-:W0:Y:S01]  /*0020*/  LDC.64 R2, c[0x0][0x380] ;  /* 0x0000e000ff027b82 */ /* 0x000e220000000a00 */
[----:B------:R-:W-:Y:S02]  /*0030*/  MOV R4, 0x400 ;  /* 0x0000040000047802 */ /* 0x000fe40000000f00 */
[----:B------:R-:W-:Y:S01]  /*0040*/  CS2R R6, SRZ ;  /* 0x0000000000067805 */ /* 0x000fe2000001ff00 */
[----:B------:R-:W1:Y:S01]  /*0050*/  S2R R42, SR_CgaCtaId ;  /* 0x00000000002a7919 */ /* 0x000e620000008800 */
[----:B------:R-:W-:-:S02]  /*0060*/  CS2R R8, SRZ ;  /* 0x0000000000087805 */ /* 0x000fc4000001ff00 */
[----:B------:R-:W-:Y:S02]  /*0070*/  IADD3 R5, PT, PT, R4, 0x310, RZ ;  /* 0x0000031004057810 */ /* 0x000fe40007ffe0ff */
[----:B------:R-:W-:Y:S02]  /*0080*/  CS2R R10, SRZ ;  /* 0x00000000000a7805 */ /* 0x000fe4000001ff00 */
[----:B------:R-:W-:Y:S02]  /*0090*/  CS2R R12, SRZ ;  /* 0x00000000000c7805 */ /* 0x000fe4000001ff00 */
[----:B------:R-:W-:Y:S02]  /*00a0*/  CS2R R14, SRZ ;  /* 0x00000000000e7805 */ /* 0x000fe4000001ff00 */
[----:B------:R-:W-:Y:S02]  /*00b0*/  CS2R R16, SRZ ;  /* 0x0000000000107805 */ /* 0x000fe4000001ff00 */
[----:B------:R-:W-:-:S02]  /*00c0*/  CS2R R18, SRZ ;  /* 0x0000000000127805 */ /* 0x000fc4000001ff00 */
[----:B------:R-:W-:Y:S02]  /*00d0*/  CS2R R20, SRZ ;  /* 0x0000000000147805 */ /* 0x000fe4000001ff00 */
[----:B------:R-:W-:Y:S02]  /*00e0*/  CS2R R28, SRZ ;  /* 0x00000000001c7805 */ /* 0x000fe4000001ff00 */
[----:B------:R-:W-:Y:S02]  /*00f0*/  CS2R R30, SRZ ;  /* 0x00000000001e7805 */ /* 0x000fe4000001ff00 */
[----:B------:R-:W-:Y:S02]  /*0100*/  CS2R R32, SRZ ;  /* 0x0000000000207805 */ /* 0x000fe4000001ff00 */
[----:B------:R-:W-:Y:S02]  /*0110*/  MOV R34, RZ ;  /* 0x000000ff00227202 */ /* 0x000fe40000000f00 */
[----:B------:R-:W-:Y:S01]  /*0120*/  CS2R R36, SRZ ;  /* 0x0000000000247805 */ /* 0x000fe2000001ff00 */
[----:B------:R-:W2:Y:S01]  /*0130*/  LDCU.64 UR6, c[0x0][0x358] ;  /* 0x00006b00ff0677ac */ /* 0x000ea20008000a00 */
[----:B------:R-:W-:Y:S01]  /*0140*/  UMOV UR4, URZ ;  /* 0x000000ff00047c82 */ /* 0x000fe20008000000 */
[C---:B0-----:R-:W-:Y:S01]  /*0150*/  IMAD.WIDE.U32 R2, R0.reuse, 0x980, R2 ;  /* 0x0000098000027825 */ /* 0x041fe200078e0002 */
[----:B------:R-:W-:-:S02]  /*0160*/  SHF.L.U32 R23, R0, 0x1, RZ ;  /* 0x0000000100177819 */ /* 0x000fc400000006ff */
[----:B------:R-:W-:Y:S02]  /*0170*/  SHF.R.U32.HI R35, RZ, 0x3, R0 ;  /* 0x00000003ff237819 */ /* 0x000fe40000011600 */
[----:B------:R-:W-:Y:S02]  /*0180*/  MOV R22, R2 ;  /* 0x0000000200167202 */ /* 0x000fe40000000f00 */
[----:B------:R-:W0:Y:S01]  /*0190*/  S2R R2, SR_CTAID.X ;  /* 0x0000000000027919 */ /* 0x000e220000002500 */
[C---:B-1----:R-:W-:Y:S02]  /*01a0*/  LEA R41, R42.reuse, R4, 0x18 ;  /* 0x000000042a297211 */ /* 0x042fe400078ec0ff */
[----:B------:R-:W-:Y:S02]  /*01b0*/  LEA R42, R42, R5, 0x18 ;  /* 0x000000052a2a7211 */ /* 0x000fe400078ec0ff */
[----:B------:R-:W-:Y:S02]  /*01c0*/  CS2R R4, SRZ ;  /* 0x0000000000047805 */ /* 0x000fe4000001ff00 */
[----:B------:R-:W-:-:S02]  /*01d0*/  LOP3.LUT R39, R23, 0xe, RZ, 0xc0, !PT ;  /* 0x0000000e17277812 */ /* 0x000fc400078ec0ff */
[----:B------:R-:W-:Y:S01]  /*01e0*/  MOV R25, R3 ;  /* 0x0000000300197202 */ /* 0x000fe20000000f00 */
[----:B------:R-:W-:Y:S01]  /*01f0*/  HFMA2 R3, -RZ, RZ, 0, 0 ;  /* 0x00000000ff037431 */ /* 0x000fe200000001ff */
[----:B------:R-:W-:Y:S01]  /*0200*/  LEA R40, R0, R41, 0x2 ;  /* 0x0000002900287211 */ /* 0x000fe200078e10ff */
[----:B------:R-:W-:Y:S01]  /*0210*/  IMAD R41, R35, 0x1c, R41 ;  /* 0x0000001c23297824 */ /* 0x000fe200078e0229 */
[----:B------:R-:W-:Y:S01]  /*0220*/  LEA R42, R39, R42, 0x2 ;  /* 0x0000002a272a7211 */ /* 0x000fe200078e10ff */
[----:B0-2---:R-:W-:-:S07]  /*0230*/  IMAD R38, R2, 0x10, R23 ;  /* 0x0000001002267824 */ /* 0x005fce00078e0217 */
.L_x_2:
[----:B------:R-:W-:Y:S01]  /*0240*/  MOV R23, R25 ;  /* 0x0000001900177202 */ /* 0x000fe20000000f00 */
[----:B------:R-:W-:Y:S06]  /*0250*/  BAR.SYNC.DEFER_BLOCKING 0x0 ;  /* 0x0000000000007b1d */ /* 0x000fec0000010000 */
[----:B------:R-:W2:Y:S01]  /*0260*/  LDG.E.CONSTANT R25, desc[UR6][R22.64] ;  /* 0x0000000616197981 */ /* 0x000ea2000c1e9900 */
[----:B------:R-:W-:Y:S01]  /*0270*/  ISETP.GT.U32.AND P0, PT, R0, 0x53, PT ;  /* 0x000000530000780c */ /* 0x000fe20003f04070 */
[----:B------:R-:W-:Y:S02]  /*0280*/  BSSY.RECONVERGENT B0, `(.L_x_0) ;  /* 0x0000010000007945 */ /* 0x000fe40003800200 */
[----:B--2---:R0:W-:Y:S10]  /*0290*/  STS [R40], R25 ;  /* 0x0000001928007388 */ /* 0x0041f40000000800 */
[----:B------:R-:W-:Y:S05]  /*02a0*/  @P0 BRA `(.L_x_1) ;  /* 0x0000000000340947 */ /* 0x000fea0003800000 */
[----:B------:R-:W-:Y:S01]  /*02b0*/  ISETP.GT.U32.AND P0, PT, R0, 0x7, PT ;  /* 0x000000070000780c */ /* 0x000fe20003f04070 */
[----:B------:R-:W2:-:S12]  /*02c0*/  LDG.E.CONSTANT R43, desc[UR6][R22.64+0x42800] ;  /* 0x04280006162b7981 */ /* 0x000e98000c1e9900 */
[----:B0-----:R-:W0:Y:S02]  /*02d0*/  @!P0 LDC.64 R24, c[0x0][0x388] ;  /* 0x0000e200ff188b82 */ /* 0x001e240000000a00 */
[----:B0-----:R-:W-:-:S05]  /*02e0*/  @!P0 IMAD.WIDE.U32 R24, R38, 0x4, R24 ;  /* 0x0000000426188825 */ /* 0x001fca00078e0018 */
[----:B------:R-:W3:Y:S04]  /*02f0*/  @!P0 LDG.E.CONSTANT R26, desc[UR6][R24.64] ;  /* 0x00000006181a8981 */ /* 0x000ee8000c1e9900 */
[----:B------:R-:W3:Y:S01]  /*0300*/  @!P0 LDG.E.CONSTANT R27, desc[UR6][R24.64+0x4] ;  /* 0x00000406181b8981 */ /* 0x000ee2000c1e9900 */
[----:B------:R-:W0:Y:S01]  /*0310*/  @!P0 S2R R45, SR_CgaCtaId ;  /* 0x00000000002d8919 */ /* 0x000e220000008800 */
[----:B------:R-:W-:-:S05]  /*0320*/  @!P0 MOV R44, 0x400 ;  /* 0x00000400002c8802 */ /* 0x000fca0000000f00 */
[----:B------:R-:W-:-:S05]  /*0330*/  @!P0 VIADD R44, R44, 0x310 ;  /* 0x000003102c2c8836 */ /* 0x000fca0000000000 */
[----:B0-----:R-:W-:-:S04]  /*0340*/  @!P0 LEA R45, R45, R44, 0x18 ;  /* 0x0000002c2d2d8211 */ /* 0x001fc800078ec0ff */
[----:B------:R-:W-:Y:S01]  /*0350*/  @!P0 LEA R44, R0, R45, 0x3 ;  /* 0x0000002d002c8211 */ /* 0x000fe200078e18ff */
[----:B--2---:R1:W-:Y:S04]  /*0360*/  STS [R40+0x1c0], R43 ;  /* 0x0001c02b28007388 */ /* 0x0043e80000000800 */
[----:B---3--:R1:W-:Y:S02]  /*0370*/  @!P0 STS.64 [R44], R26 ;  /* 0x0000001a2c008388 */ /* 0x0083e40000000a00 */
.L_x_1:
[----:B------:R-:W-:Y:S05]  /*0380*/  BSYNC.RECONVERGENT B0 ;  /* 0x0000000000007941 */ /* 0x000fea0003800200 */
.L_x_0:
[----:B------:R-:W-:Y:S01]  /*0390*/  BAR.SYNC.DEFER_BLOCKING 0x0 ;  /* 0x0000000000007b1d */ /* 0x000fe20000010000 */
[----:B------:R-:W-:Y:S01]  /*03a0*/  UIADD3 UR4, UPT, UPT, UR4, 0x1, URZ ;  /* 0x0000000104047890 */ /* 0x000fe2000fffe0ff */
[----:B------:R-:W-:Y:S02]  /*03b0*/  IADD3 R22, P0, PT, R22, 0x4, RZ ;  /* 0x0000000416167810 */ /* 0x000fe40007f1e0ff */
[----:B------:R-:W-:Y:S01]  /*03c0*/  IADD3 R38, PT, PT, R38, 0x80, RZ ;  /* 0x0000008026267810 */ /* 0x000fe20007ffe0ff */
[----:B------:R-:W-:Y:S01]  /*03d0*/  UISETP.NE.AND UP0, UPT, UR4, 0x260, UPT ;  /* 0x000002600400788c */ /* 0x000fe2000bf05270 */
[----:B-1----:R-:W-:Y:S04]  /*03e0*/  LDS R26, [R41] ;  /* 0x00000000291a7984 */ /* 0x002fe80000000800 */
[----:B0-----:R-:W0:Y:S04]  /*03f0*/  LDS.64 R24, [R42] ;  /* 0x000000002a187984 */ /* 0x001e280000000a00 */
[----:B------:R-:W1:Y:S01]  /*0400*/  LDS R27, [R41+0x188] ;  /* 0x00018800291b7984 */ /* 0x000e620000000800 */
[----:B0-----:R-:W-:Y:S01]  /*0410*/  FFMA R37, R26, R24, R37 ;  /* 0x000000181a257223 */ /* 0x001fe20000000025 */
[----:B------:R-:W-:-:S02]  /*0420*/  FFMA R36, R25, R26, R36 ;  /* 0x0000001a19247223 */ /* 0x000fc40000000024 */
[----:B------:R-:W0:Y:S01]  /*0430*/  LDS R26, [R41+0x4] ;  /* 0x00000400291a7984 */ /* 0x000e220000000800 */
[-C--:B-1----:R-:W-:Y:S01]  /*0440*/  FFMA R15, R27, R24.reuse, R15 ;  /* 0x000000181b0f7223 */ /* 0x082fe2000000000f */
[C---:B------:R-:W-:Y:S02]  /*0450*/  FFMA R16, R25.reuse, R27, R16 ;  /* 0x0000001b19107223 */ /* 0x040fe40000000010 */
[----:B------:R-:W1:Y:S01]  /*0460*/  LDS R27, [R41+0x18c] ;  /* 0x00018c00291b7984 */ /* 0x000e620000000800 */
[----:B0-----:R-:W-:Y:S01]  /*0470*/  FFMA R33, R26, R24, R33 ;  /* 0x000000181a217223 */ /* 0x001fe20000000021 */
[----:B------:R-:W-:Y:S02]  /*0480*/  FFMA R34, R25, R26, R34 ;  /* 0x0000001a19227223 */ /* 0x000fe40000000022 */
[----:B------:R-:W0:Y:S01]  /*0490*/  LDS R26, [R41+0x8] ;  /* 0x00000800291a7984 */ /* 0x000e220000000800 */
[----:B-1----:R-:W-:Y:S01]  /*04a0*/  FFMA R13, R27, R24, R13 ;  /* 0x000000181b0d7223 */ /* 0x002fe2000000000d */
[----:B------:R-:W-:-:S02]  /*04b0*/  FFMA R14, R25, R27, R14 ;  /* 0x0000001b190e7223 */ /* 0x000fc4000000000e */
[----:B------:R-:W1:Y:S01]  /*04c0*/  LDS R27, [R41+0x190] ;  /* 0x00019000291b7984 */ /* 0x000e620000000800 */
[----:B0-----:R-:W-:Y:S01]  /*04d0*/  FFMA R31, R26, R24, R31 ;  /* 0x000000181a1f7223 */ /* 0x001fe2000000001f */
[----:B------:R-:W-:Y:S02]  /*04e0*/  FFMA R32, R25, R26, R32 ;  /* 0x0000001a19207223 */ /* 0x000fe40000000020 */
[----:B------:R-:W0:Y:S01]  /*04f0*/  LDS R26, [R41+0xc] ;  /* 0x00000c00291a7984 */ /* 0x000e220000000800 */
[-C--:B-1----:R-:W-:Y:S01]  /*0500*/  FFMA R11, R27, R24.reuse, R11 ;  /* 0x000000181b0b7223 */ /* 0x082fe2000000000b */
[C---:B------:R-:W-:Y:S02]  /*0510*/  FFMA R12, R25.reuse, R27, R12 ;  /* 0x0000001b190c7223 */ /* 0x040fe4000000000c */
        /* <DEDUP_REMOVED lines=16> */
[----:B-1----:R-:W-:Y:S01]  /*0620*/  FFMA R5, R27, R24, R5 ;  /* 0x000000181b057223 */ /* 0x002fe20000000005 */
[C---:B------:R-:W-:Y:S02]  /*0630*/  FFMA R6, R25.reuse, R27, R6 ;  /* 0x0000001b19067223 */ /* 0x040fe40000000006 */
[----:B------:R-:W1:Y:S01]  /*0640*/  LDS R27, [R41+0x1a0] ;  /* 0x0001a000291b7984 */ /* 0x000e620000000800 */
[C---:B0-----:R-:W-:Y:S01]  /*0650*/  FFMA R18, R25.reuse, R26, R18 ;  /* 0x0000001a19127223 */ /* 0x041fe20000000012 */
[-C--:B------:R-:W-:Y:S01]  /*0660*/  FFMA R17, R26, R24.reuse, R17 ;  /* 0x000000181a117223 */ /* 0x080fe20000000011 */
[----:B-1----:R-:W-:Y:S01]  /*0670*/  FFMA R4, R25, R27, R4 ;  /* 0x0000001b19047223 */ /* 0x002fe20000000004 */
[----:B------:R-:W-:Y:S01]  /*0680*/  FFMA R3, R27, R24, R3 ;  /* 0x000000181b037223 */ /* 0x000fe20000000003 */
[----:B------:R-:W-:Y:S01]  /*0690*/  IADD3.X R25, PT, PT, RZ, R23, RZ, P0, !PT ;  /* 0x00000017ff197210 */ /* 0x000fe200007fe4ff */
[----:B------:R-:W-:Y:S06]  /*06a0*/  BRA.U UP0, `(.L_x_2) ;  /* 0xfffffff900e47547 */ /* 0x000fec000b83ffff */
[----:B------:R-:W0:Y:S01]  /*06b0*/  LDC.64 R22, c[0x0][0x398] ;  /* 0x0000e600ff167b82 */ /* 0x000e220000000a00 */
[----:B------:R-:W-:-:S05]  /*06c0*/  LEA R2, R2, R39, 0x4 ;  /* 0x0000002702027211 */ /* 0x000fca00078e20ff */
[----:B0-----:R-:W-:Y:S02]  /*06d0*/  IMAD.WIDE.U32 R24, R2, 0x4, R22 ;  /* 0x0000000402187825 */ /* 0x001fe400078e0016 */
[----:B------:R-:W0:Y:S03]  /*06e0*/  LDC.64 R22, c[0x0][0x390] ;  /* 0x0000e400ff167b82 */ /* 0x000e260000000a00 */
[----:B------:R-:W2:Y:S04]  /*06f0*/  LDG.E.CONSTANT R0, desc[UR6][R24.64] ;  /* 0x0000000618007981 */ /* 0x000ea8000c1e9900 */
[----:B------:R-:W3:Y:S01]  /*0700*/  LDG.E.CONSTANT R27, desc[UR6][R24.64+0x4] ;  /* 0x00000406181b7981 */ /* 0x000ee2000c1e9900 */
[----:B------:R-:W-:-:S04]  /*0710*/  IMAD R35, R35, 0x380, R2 ;  /* 0x0000038023237824 */ /* 0x000fc800078e0202 */
[----:B0-----:R-:W-:-:S04]  /*0720*/  IMAD.WIDE.U32 R22, R35, 0x4, R22 ;  /* 0x0000000423167825 */ /* 0x001fc800078e0016 */
[--C-:B--2---:R-:W-:Y:S01]  /*0730*/  FADD R37, R37, R0.reuse ;  /* 0x0000000025257221 */ /* 0x104fe20000000000 */
[--C-:B------:R-:W-:Y:S01]  /*0740*/  FADD R15, R15, R0.reuse ;  /* 0x000000000f0f7221 */ /* 0x100fe20000000000 */
        /* <DEDUP_REMOVED lines=11> */
[----:B------:R-:W-:Y:S01]  /*0800*/  FADD R0, R3, R0 ;  /* 0x0000000003007221 */ /* 0x000fe20000000000 */
[----:B------:R-:W-:Y:S01]  /*0810*/  FMNMX R9, RZ, R9, !PT ;  /* 0x00000009ff097209 */ /* 0x000fe20007800000 */
[--C-:B---3--:R-:W-:Y:S01]  /*0820*/  FADD R36, R36, R27.reuse ;  /* 0x0000001b24247221 */ /* 0x108fe20000000000 */
[----:B------:R-:W-:Y:S01]  /*0830*/  FMNMX R7, RZ, R7, !PT ;  /* 0x00000007ff077209 */ /* 0x000fe20007800000 */
[--C-:B------:R-:W-:Y:S01]  /*0840*/  FADD R16, R16, R27.reuse ;  /* 0x0000001b10107221 */ /* 0x100fe20000000000 */
[----:B------:R-:W-:Y:S01]  /*0850*/  FMNMX R5, RZ, R5, !PT ;  /* 0x00000005ff057209 */ /* 0x000fe20007800000 */
[--C-:B------:R-:W-:Y:S01]  /*0860*/  FADD R34, R34, R27.reuse ;  /* 0x0000001b22227221 */ /* 0x100fe20000000000 */
[----:B------:R-:W-:Y:S01]  /*0870*/  FMNMX R3, RZ, R0, !PT ;  /* 0x00000000ff037209 */ /* 0x000fe20007800000 */
[--C-:B------:R-:W-:Y:S01]  /*0880*/  FADD R14, R14, R27.reuse ;  /* 0x0000001b0e0e7221 */ /* 0x100fe20000000000 */
[----:B------:R0:W-:Y:S01]  /*0890*/  STG.E desc[UR6][R22.64+0xca00], R9 ;  /* 0x00ca000916007986 */ /* 0x0001e2000c101906 */
[----:B------:R-:W-:Y:S01]  /*08a0*/  FMNMX R15, RZ, R15, !PT ;  /* 0x0000000fff0f7209 */ /* 0x000fe20007800000 */
[--C-:B------:R-:W-:Y:S01]  /*08b0*/  FADD R32, R32, R27.reuse ;  /* 0x0000001b20207221 */ /* 0x100fe20000000000 */
[----:B------:R-:W-:Y:S01]  /*08c0*/  FMNMX R13, RZ, R13, !PT ;  /* 0x0000000dff0d7209 */ /* 0x000fe20007800000 */
        /* <DEDUP_REMOVED lines=9> */
[----:B0-----:R-:W-:Y:S01]  /*0960*/  FMNMX R9, RZ, R14, !PT ;  /* 0x0000000eff097209 */ /* 0x001fe20007800000 */
[--C-:B------:R-:W-:Y:S01]  /*0970*/  FADD R10, R10, R27.reuse ;  /* 0x0000001b0a0a7221 */ /* 0x100fe20000000000 */
[--C-:B------:R-:W-:Y:S01]  /*0980*/  FADD R28, R28, R27.reuse ;  /* 0x0000001b1c1c7221 */ /* 0x100fe20000000000 */
[----:B-1----:R-:W-:Y:S01]  /*0990*/  FMNMX R7, RZ, R34, !PT ;  /* 0x00000022ff077209 */ /* 0x002fe20007800000 */
[--C-:B------:R-:W-:Y:S01]  /*09a0*/  FADD R8, R8, R27.reuse ;  /* 0x0000001b08087221 */ /* 0x100fe20000000000 */
[--C-:B------:R-:W-:Y:S01]  /*09b0*/  FADD R20, R20, R27.reuse ;  /* 0x0000001b14147221 */ /* 0x100fe20000000000 */
[--C-:B------:R-:W-:Y:S01]  /*09c0*/  FADD R6, R6, R27.reuse ;  /* 0x0000001b06067221 */ /* 0x100fe20000000000 */
[----:B--2---:R-:W-:Y:S01]  /*09d0*/  FMNMX R5, RZ, R16, !PT ;  /* 0x00000010ff057209 */ /* 0x004fe20007800000 */
[--C-:B------:R-:W-:Y:S01]  /*09e0*/  FADD R18, R18, R27.reuse ;  /* 0x0000001b12127221 */ /* 0x100fe20000000000 */
[----:B------:R-:W-:Y:S01]  /*09f0*/  FADD R4, R4, R27 ;  /* 0x0000001b04047221 */ /* 0x000fe20000000000 */
[----:B------:R0:W-:Y:S01]  /*0a00*/  STG.E desc[UR6][R22.64+0xc400], R15 ;  /* 0x00c4000f16007986 */ /* 0x0001e2000c101906 */
[----:B---3--:R-:W-:-:S02]  /*0a10*/  FMNMX R3, RZ, R36, !PT ;  /* 0x00000024ff037209 */ /* 0x008fc40007800000 */
[----:B------:R-:W-:Y:S01]  /*0a20*/  FMNMX R37, RZ, R37, !PT ;  /* 0x00000025ff257209 */ /* 0x000fe20007800000 */
[----:B------:R1:W-:Y:S01]  /*0a30*/  STG.E desc[UR6][R22.64+0xc600], R13 ;  /* 0x00c6000d16007986 */ /* 0x0003e2000c101906 */
[----:B------:R-:W-:Y:S02]  /*0a40*/  FMNMX R33, RZ, R33, !PT ;  /* 0x00000021ff217209 */ /* 0x000fe40007800000 */
[----:B------:R-:W-:Y:S01]  /*0a50*/  FMNMX R31, RZ, R31, !PT ;  /* 0x0000001fff1f7209 */ /* 0x000fe20007800000 */
[----:B------:R2:W-:Y:S01]  /*0a60*/  STG.E desc[UR6][R22.64+0xc800], R11 ;  /* 0x00c8000b16007986 */ /* 0x0005e2000c101906 */
[----:B------:R-:W-:-:S03]  /*0a70*/  FMNMX R29, RZ, R29, !PT ;  /* 0x0000001dff1d7209 */ /* 0x000fc60007800000 */
[----:B------:R3:W-:Y:S01]  /*0a80*/  STG.E desc[UR6][R22.64+0x800], R21 ;  /* 0x0008001516007986 */ /* 0x0007e2000c101906 */
[----:B0-----:R-:W-:-:S03]  /*0a90*/  FMNMX R15, RZ, R30, !PT ;  /* 0x0000001eff0f7209 */ /* 0x001fc60007800000 */
[----:B------:R0:W-:Y:S01]  /*0aa0*/  STG.E desc[UR6][R22.64+0xa00], R19 ;  /* 0x000a001316007986 */ /* 0x0001e2000c101906 */
[----:B-1----:R-:W-:-:S03]  /*0ab0*/  FMNMX R13, RZ, R12, !PT ;  /* 0x0000000cff0d7209 */ /* 0x002fc60007800000 */
[----:B------:R1:W-:Y:S01]  /*0ac0*/  STG.E desc[UR6][R22.64+0xc00], R17 ;  /* 0x000c001116007986 */ /* 0x0003e2000c101906 */
[----:B--2---:R-:W-:-:S03]  /*0ad0*/  FMNMX R11, RZ, R32, !PT ;  /* 0x00000020ff0b7209 */ /* 0x004fc60007800000 */
[----:B------:R2:W-:Y:S01]  /*0ae0*/  STG.E desc[UR6][R22.64+0x4], R3 ;  /* 0x0000040316007986 */ /* 0x0005e2000c101906 */
[----:B---3--:R-:W-:-:S03]  /*0af0*/  FMNMX R21, RZ, R4, !PT ;  /* 0x00000004ff157209 */ /* 0x008fc60007800000 */
[----:B------:R3:W-:Y:S01]  /*0b00*/  STG.E desc[UR6][R22.64+0xc404], R5 ;  /* 0x00c4040516007986 */ /* 0x0007e2000c101906 */
[----:B0-----:R-:W-:-:S03]  /*0b10*/  FMNMX R19, RZ, R28, !PT ;  /* 0x0000001cff137209 */ /* 0x001fc60007800000 */
[----:B------:R0:W-:Y:S01]  /*0b20*/  STG.E desc[UR6][R22.64+0x204], R7 ;  /* 0x0002040716007986 */ /* 0x0001e2000c101906 */
[----:B-1----:R-:W-:-:S03]  /*0b30*/  FMNMX R17, RZ, R10, !PT ;  /* 0x0000000aff117209 */ /* 0x002fc60007800000 */
[----:B------:R1:W-:Y:S01]  /*0b40*/  STG.E desc[UR6][R22.64+0xc604], R9 ;  /* 0x00c6040916007986 */ /* 0x0003e2000c101906 */
[----:B--2---:R-:W-:Y:S02]  /*0b50*/  FMNMX R3, RZ, R8, !PT ;  /* 0x00000008ff037209 */ /* 0x004fe40007800000 */
[----:B---3--:R-:W-:Y:S01]  /*0b60*/  FMNMX R5, RZ, R20, !PT ;  /* 0x00000014ff057209 */ /* 0x008fe20007800000 */
[----:B------:R-:W-:Y:S01]  /*0b70*/  STG.E desc[UR6][R22.64], R37 ;  /* 0x0000002516007986 */ /* 0x000fe2000c101906 */
[----:B0-----:R-:W-:-:S03]  /*0b80*/  FMNMX R7, RZ, R6, !PT ;  /* 0x00000006ff077209 */ /* 0x001fc60007800000 */
[----:B------:R-:W-:Y:S01]  /*0b90*/  STG.E desc[UR6][R22.64+0x200], R33 ;  /* 0x0002002116007986 */ /* 0x000fe2000c101906 */
[----:B-1----:R-:W-:-:S03]  /*0ba0*/  FMNMX R9, RZ, R18, !PT ;  /* 0x00000012ff097209 */ /* 0x002fc60007800000 */
[----:B------:R-:W-:Y:S04]  /*0bb0*/  STG.E desc[UR6][R22.64+0x400], R31 ;  /* 0x0004001f16007986 */ /* 0x000fe8000c101906 */
        /* <DEDUP_REMOVED lines=10> */
[----:B------:R-:W-:Y:S01]  /*0c60*/  STG.E desc[UR6][R22.64+0xd004], R21 ;  /* 0x00d0041516007986 */ /* 0x000fe2000c101906 */
[----:B------:R-:W-:Y:S05]  /*0c70*/  EXIT ;  /* 0x000000000000794d */ /* 0x000fea0003800000 */
.L_x_3:
[----:B------:R-:W-:-:S00]  /*0c80*/  BRA `(.L_x_3) ;  /* 0xfffffffc00fc7947 */ /* 0x000fc0000383ffff */
[----:B------:R-:W-:-:S00]  /*0c90*/  NOP ;  /* 0x0000000000007918 */ /* 0x000fc00000000000 */
        /* <DEDUP_REMOVED lines=14> */
.L_x_4:


//--------------------- .nv.shared.my_kernel_kernel0 --------------------------
	.section	.nv.shared.my_kernel_kernel0,"aw",@nobits
	.sectionflags	@""
	.align	4
.nv.shared.my_kernel_kernel0:
	.zero		1872


//--------------------- .nv.shared.reserved.0     --------------------------
	.section	.nv.shared.reserved.0,"aw",@nobits
	.weak		__nv_reservedSMEM_offset_0_alias
	.size		__nv_reservedSMEM_offset_0_alias, 0, 64
	.other		__nv_reservedSMEM_offset_0_alias,@"STO_CUDA_RESERVED_SHARED STV_DEFAULT"
__nv_reservedSMEM_offset_0_alias:
	.zero		0
	.zero		64


//--------------------- .nv.constant0.my_kernel_kernel0 --------------------------
	.section	.nv.constant0.my_kernel_kernel0,"a",@progbits
	.sectionflags	@""
	.align	4
.nv.constant0.my_kernel_kernel0:
	.zero		928


//--------------------- SYMBOLS --------------------------

	.type		.nv.reservedSmem.offset0,@object
	.size		.nv.reservedSmem.offset0,0x4
	.type		.nv.reservedSmem.cap,@object
	.size		.nv.reservedSmem.cap,0x4
